	.headerflags	@"EF_CUDA_TEXMODE_UNIFIED EF_CUDA_64BIT_ADDRESS EF_CUDA_ACCELERATORS EF_CUDA_SM90 EF_CUDA_VIRTUAL_SM(EF_CUDA_SM90)"
	.elftype	@"ET_EXEC"


//--------------------- .nv.info                  --------------------------
	.section	.nv.info,"",@"SHT_CUDA_INFO"
	.align	4


	//----- nvinfo : EIATTR_REGCOUNT
	.align		4
        /*0000*/ 	.byte	0x04, 0x2f
        /*0002*/ 	.short	(.L_1 - .L_0)
	.align		4
.L_0:
        /*0004*/ 	.word	index@(triton_poi_fused_sub_0)
        /*0008*/ 	.word	0x0000001f


	//----- nvinfo : EIATTR_MIN_STACK_SIZE
	.align		4
.L_1:
        /*000c*/ 	.byte	0x04, 0x12
        /*000e*/ 	.short	(.L_3 - .L_2)
	.align		4
.L_2:
        /*0010*/ 	.word	index@(triton_poi_fused_sub_0)
        /*0014*/ 	.word	0x00000000


	//----- nvinfo : EIATTR_FRAME_SIZE
	.align		4
.L_3:
        /*0018*/ 	.byte	0x04, 0x11
        /*001a*/ 	.short	(.L_5 - .L_4)
	.align		4
.L_4:
        /*001c*/ 	.word	index@(triton_poi_fused_sub_0)
        /*0020*/ 	.word	0x00000000


	//----- nvinfo : EIATTR_MIN_STACK_SIZE
	.align		4
.L_5:
        /*0024*/ 	.byte	0x04, 0x12
        /*0026*/ 	.short	(.L_7 - .L_6)
	.align		4
.L_6:
        /*0028*/ 	.word	index@(triton_poi_fused_sub_0)
        /*002c*/ 	.word	0x00000000
.L_7:


//--------------------- .nv.info.triton_poi_fused_sub_0 --------------------------
	.section	.nv.info.triton_poi_fused_sub_0,"",@"SHT_CUDA_INFO"
	.sectionflags	@""
	.align	4


	//----- nvinfo : EIATTR_CUDA_API_VERSION
	.align		4
        /*0000*/ 	.byte	0x04, 0x37
        /*0002*/ 	.short	(.L_9 - .L_8)
.L_8:
        /*0004*/ 	.word	0x0000007c


	//----- nvinfo : EIATTR_KPARAM_INFO
	.align		4
.L_9:
        /*0008*/ 	.byte	0x04, 0x17
        /*000a*/ 	.short	(.L_11 - .L_10)
.L_10:
        /*000c*/ 	.word	0x00000000
        /*0010*/ 	.short	0x0004
        /*0012*/ 	.short	0x001c
        /*0014*/ 	.byte	0x00, 0xf0, 0x11, 0x00


	//----- nvinfo : EIATTR_KPARAM_INFO
	.align		4
.L_11:
        /*0018*/ 	.byte	0x04, 0x17
        /*001a*/ 	.short	(.L_13 - .L_12)
.L_12:
        /*001c*/ 	.word	0x00000000
        /*0020*/ 	.short	0x0003
        /*0022*/ 	.short	0x0018
        /*0024*/ 	.byte	0x00, 0xf0, 0x11, 0x00


	//----- nvinfo : EIATTR_KPARAM_INFO
	.align		4
.L_13:
        /*0028*/ 	.byte	0x04, 0x17
        /*002a*/ 	.short	(.L_15 - .L_14)
.L_14:
        /*002c*/ 	.word	0x00000000
        /*0030*/ 	.short	0x0002
        /*0032*/ 	.short	0x0010
        /*0034*/ 	.byte	0x00, 0xf4, 0x21, 0x00


	//----- nvinfo : EIATTR_KPARAM_INFO
	.align		4
.L_15:
        /*0038*/ 	.byte	0x04, 0x17
        /*003a*/ 	.short	(.L_17 - .L_16)
.L_16:
        /*003c*/ 	.word	0x00000000
        /*0040*/ 	.short	0x0001
        /*0042*/ 	.short	0x0008
        /*0044*/ 	.byte	0x00, 0xf4, 0x21, 0x00


	//----- nvinfo : EIATTR_KPARAM_INFO
	.align		4
.L_17:
        /*0048*/ 	.byte	0x04, 0x17
        /*004a*/ 	.short	(.L_19 - .L_18)
.L_18:
        /*004c*/ 	.word	0x00000000
        /*0050*/ 	.short	0x0000
        /*0052*/ 	.short	0x0000
        /*0054*/ 	.byte	0x00, 0xf4, 0x21, 0x00


	//----- nvinfo : EIATTR_SPARSE_MMA_MASK
	.align		4
.L_19:
        /*0058*/ 	.byte	0x03, 0x50
        /*005a*/ 	.short	0x0000


	//----- nvinfo : EIATTR_MAXREG_COUNT
	.align		4
        /*005c*/ 	.byte	0x03, 0x1b
        /*005e*/ 	.short	0x00ff


	//----- nvinfo : EIATTR_EXIT_INSTR_OFFSETS
	.align		4
        /*0060*/ 	.byte	0x04, 0x1c
        /*0062*/ 	.short	(.L_21 - .L_20)


	//   ....[0]....
.L_20:
        /*0064*/ 	.word	0x000005b0


	//   ....[1]....
        /*0068*/ 	.word	0x00000600


	//----- nvinfo : EIATTR_REQNTID
	.align		4
.L_21:
        /*006c*/ 	.byte	0x04, 0x10
        /*006e*/ 	.short	(.L_23 - .L_22)
.L_22:
        /*0070*/ 	.word	0x00000080
        /*0074*/ 	.word	0x00000001
        /*0078*/ 	.word	0x00000001


	//----- nvinfo : EIATTR_CBANK_PARAM_SIZE
	.align		4
.L_23:
        /*007c*/ 	.byte	0x03, 0x19
        /*007e*/ 	.short	0x0020


	//----- nvinfo : EIATTR_PARAM_CBANK
	.align		4
        /*0080*/ 	.byte	0x04, 0x0a
        /*0082*/ 	.short	(.L_25 - .L_24)
	.align		4
.L_24:
        /*0084*/ 	.word	index@(.nv.constant0.triton_poi_fused_sub_0)
        /*0088*/ 	.short	0x0210
        /*008a*/ 	.short	0x0020


	//----- nvinfo : EIATTR_SW_WAR
	.align		4
.L_25:
        /*008c*/ 	.byte	0x04, 0x36
        /*008e*/ 	.short	(.L_27 - .L_26)
.L_26:
        /*0090*/ 	.word	0x00000008
.L_27:


//--------------------- .nv.callgraph             --------------------------
	.section	.nv.callgraph,"",@"SHT_CUDA_CALLGRAPH"
	.align	4
	.sectionentsize	8
	.align		4
        /*0000*/ 	.word	0x00000000
	.align		4
        /*0004*/ 	.word	0xffffffff
	.align		4
        /*0008*/ 	.word	0x00000000
	.align		4
        /*000c*/ 	.word	0xfffffffe
	.align		4
        /*0010*/ 	.word	0x00000000
	.align		4
        /*0014*/ 	.word	0xfffffffd
	.align		4
        /*0018*/ 	.word	0x00000000
	.align		4
        /*001c*/ 	.word	0xfffffffc


//--------------------- .text.triton_poi_fused_sub_0 --------------------------
	.section	.text.triton_poi_fused_sub_0,"ax",@progbits
	.sectionflags	@"SHF_BARRIERS=1"
	.align	128
        .global         triton_poi_fused_sub_0
        .type           triton_poi_fused_sub_0,@function
        .size           triton_poi_fused_sub_0,(.L_x_1 - triton_poi_fused_sub_0)
        .other          triton_poi_fused_sub_0,@"STO_CUDA_ENTRY STV_DEFAULT"
triton_poi_fused_sub_0:
.text.triton_poi_fused_sub_0:
[----:B------:R-:W0:Y:S02]  /*0000*/  LDC R1, c[0x0][0x28] ;  /* 0x00000a00ff017b82 */ /* 0x000e240000000800 */
[----:B------:R-:W1:Y:S01]  /*0010*/  S2R R2, SR_TID.X ;  /* 0x0000000000027919 */ /* 0x000e620000002100 */
[----:B------:R-:W2:Y:S01]  /*0020*/  LDC.64 R22, c[0x0][0x210] ;  /* 0x00008400ff167b82 */ /* 0x000ea20000000a00 */
[----:B------:R-:W-:Y:S02]  /*0030*/  CS2R R6, SRZ ;  /* 0x0000000000067805 */ /* 0x000fe4000001ff00 */
[----:B------:R-:W-:Y:S01]  /*0040*/  CS2R R8, SRZ ;  /* 0x0000000000087805 */ /* 0x000fe2000001ff00 */
[----:B------:R-:W3:Y:S01]  /*0050*/  S2R R0, SR_CTAID.X ;  /* 0x0000000000007919 */ /* 0x000ee20000002500 */
[----:B------:R-:W-:Y:S01]  /*0060*/  CS2R R10, SRZ ;  /* 0x00000000000a7805 */ /* 0x000fe2000001ff00 */
[----:B------:R-:W-:Y:S01]  /*0070*/  ULDC.64 UR6, c[0x0][0x208] ;  /* 0x0000820000067ab9 */ /* 0x000fe20000000a00 */
[----:B------:R-:W4:Y:S01]  /*0080*/  S2R R16, SR_CTAID.Y ;  /* 0x0000000000107919 */ /* 0x000f220000002600 */
[----:B------:R-:W5:Y:S01]  /*0090*/  LDC.64 R20, c[0x0][0x218] ;  /* 0x00008600ff147b82 */ /* 0x000f620000000a00 */
[----:B------:R-:W-:-:S02]  /*00a0*/  CS2R R14, SRZ ;  /* 0x00000000000e7805 */ /* 0x000fc4000001ff00 */
[----:B-1----:R-:W-:Y:S01]  /*00b0*/  SHF.R.U32.HI R17, RZ, 0x2, R2 ;  /* 0x00000002ff117819 */ /* 0x002fe20000011602 */
[----:B------:R-:W-:Y:S02]  /*00c0*/  IMAD.SHL.U32 R3, R2, 0x4, RZ ;  /* 0x0000000402037824 */ /* 0x000fe400078e00ff */
[----:B---3--:R-:W-:Y:S01]  /*00d0*/  IMAD.SHL.U32 R0, R0, 0x10, RZ ;  /* 0x0000001000007824 */ /* 0x008fe200078e00ff */
[----:B------:R-:W-:Y:S01]  /*00e0*/  SGXT.U32 R17, R17, 0x5 ;  /* 0x000000051111781a */ /* 0x000fe20000000000 */
[----:B----4-:R-:W-:-:S03]  /*00f0*/  IMAD.SHL.U32 R18, R16, 0x40, RZ ;  /* 0x0000004010127824 */ /* 0x010fc600078e00ff */
[----:B------:R-:W-:Y:S02]  /*0100*/  LOP3.LUT R5, R0, 0xc, R3, 0xf8, !PT ;  /* 0x0000000c00057812 */ /* 0x000fe400078ef803 */
[----:B------:R-:W-:-:S03]  /*0110*/  LOP3.LUT R4, R18, R17, RZ, 0xfc, !PT ;  /* 0x0000001112047212 */ /* 0x000fc600078efcff */
[C---:B--2---:R-:W-:Y:S01]  /*0120*/  IMAD.WIDE R22, R5.reuse, 0x4, R22 ;  /* 0x0000000405167825 */ /* 0x044fe200078e0216 */
[----:B------:R-:W-:-:S03]  /*0130*/  ISETP.GE.AND P0, PT, R5, 0x10, PT ;  /* 0x000000100500780c */ /* 0x000fc60003f06270 */
[----:B------:R-:W-:Y:S01]  /*0140*/  IMAD R25, R4, 0x10, R5 ;  /* 0x0000001004197824 */ /* 0x000fe200078e0205 */
[----:B------:R-:W-:-:S03]  /*0150*/  CS2R R4, SRZ ;  /* 0x0000000000047805 */ /* 0x000fc6000001ff00 */
[C---:B------:R-:W-:Y:S02]  /*0160*/  VIADD R13, R25.reuse, 0x200 ;  /* 0x00000200190d7836 */ /* 0x040fe40000000000 */
[----:B-----5:R-:W-:-:S04]  /*0170*/  IMAD.WIDE R24, R25, 0x4, R20 ;  /* 0x0000000419187825 */ /* 0x020fc800078e0214 */
[----:B------:R-:W-:Y:S01]  /*0180*/  IMAD.WIDE R20, R13, 0x4, R20 ;  /* 0x000000040d147825 */ /* 0x000fe200078e0214 */
[----:B------:R-:W-:Y:S01]  /*0190*/  CS2R R12, SRZ ;  /* 0x00000000000c7805 */ /* 0x000fe2000001ff00 */
[----:B------:R1:W2:Y:S04]  /*01a0*/  @!P0 LDG.E.EL.128 R4, desc[UR6][R22.64] ;  /* 0x0000000616048981 */ /* 0x0002a8000c2e1d00 */
[----:B------:R-:W2:Y:S04]  /*01b0*/  @!P0 LDG.E.EL.128 R8, desc[UR6][R24.64] ;  /* 0x0000000618088981 */ /* 0x000ea8000c2e1d00 */
[----:B------:R3:W4:Y:S01]  /*01c0*/  @!P0 LDG.E.EL.128 R12, desc[UR6][R20.64] ;  /* 0x00000006140c8981 */ /* 0x000722000c2e1d00 */
[----:B------:R-:W5:Y:S01]  /*01d0*/  S2UR UR5, SR_CgaCtaId ;  /* 0x00000000000579c3 */ /* 0x000f620000008800 */
[----:B------:R-:W-:Y:S01]  /*01e0*/  IMAD.SHL.U32 R19, R2, 0x100, RZ ;  /* 0x0000010002137824 */ /* 0x000fe200078e00ff */
[----:B------:R-:W-:-:S04]  /*01f0*/  UMOV UR4, 0x400 ;  /* 0x0000040000047882 */ /* 0x000fc80000000000 */
[----:B------:R-:W-:-:S04]  /*0200*/  LOP3.LUT R26, R19, 0x300, RZ, 0xc0, !PT ;  /* 0x00000300131a7812 */ /* 0x000fc800078ec0ff */
[C---:B-1----:R-:W-:Y:S02]  /*0210*/  LOP3.LUT R22, R26.reuse, R17, RZ, 0xfc, !PT ;  /* 0x000000111a167212 */ /* 0x042fe400078efcff */
[C---:B------:R-:W-:Y:S02]  /*0220*/  LOP3.LUT R17, R26.reuse, 0x40, RZ, 0xfc, !PT ;  /* 0x000000401a117812 */ /* 0x040fe400078efcff */
[----:B------:R-:W-:Y:S01]  /*0230*/  LOP3.LUT R23, R26, 0x80, RZ, 0xfc, !PT ;  /* 0x000000801a177812 */ /* 0x000fe200078efcff */
[----:B-----5:R-:W-:-:S06]  /*0240*/  UPRMT UR4, UR5, 0x654, UR4 ;  /* 0x0000065405047896 */ /* 0x020fcc0008000004 */
[C---:B------:R-:W-:Y:S02]  /*0250*/  LEA.HI R19, R26.reuse, UR4, RZ, 0x1e ;  /* 0x000000041a137c11 */ /* 0x040fe4000f8ff0ff */
[----:B------:R-:W-:Y:S02]  /*0260*/  LOP3.LUT R26, R26, 0xc0, RZ, 0xfc, !PT ;  /* 0x000000c01a1a7812 */ /* 0x000fe400078efcff */
[----:B------:R-:W-:Y:S01]  /*0270*/  LEA.HI R17, R17, UR4, RZ, 0x1e ;  /* 0x0000000411117c11 */ /* 0x000fe2000f8ff0ff */
[----:B------:R-:W-:Y:S01]  /*0280*/  IMAD R19, R22, 0x4, R19 ;  /* 0x0000000416137824 */ /* 0x000fe200078e0213 */
[----:B------:R-:W-:Y:S02]  /*0290*/  LEA.HI R23, R23, UR4, RZ, 0x1e ;  /* 0x0000000417177c11 */ /* 0x000fe4000f8ff0ff */
[----:B---3--:R-:W-:Y:S01]  /*02a0*/  LEA.HI R21, R26, UR4, RZ, 0x1e ;  /* 0x000000041a157c11 */ /* 0x008fe2000f8ff0ff */
[C---:B------:R-:W-:Y:S02]  /*02b0*/  IMAD R17, R22.reuse, 0x4, R17 ;  /* 0x0000000416117824 */ /* 0x040fe400078e0211 */
[----:B------:R-:W-:-:S02]  /*02c0*/  IMAD R20, R22, 0x4, R23 ;  /* 0x0000000416147824 */ /* 0x000fc400078e0217 */
[----:B------:R-:W-:Y:S02]  /*02d0*/  IMAD R22, R22, 0x4, R21 ;  /* 0x0000000416167824 */ /* 0x000fe400078e0215 */
[----:B--2---:R-:W-:Y:S01]  /*02e0*/  FADD R24, -R8, R4 ;  /* 0x0000000408187221 */ /* 0x004fe20000000100 */
[----:B------:R-:W-:Y:S01]  /*02f0*/  FADD R26, -R9, R5 ;  /* 0x00000005091a7221 */ /* 0x000fe20000000100 */
[----:B------:R-:W-:Y:S01]  /*0300*/  FADD R9, -R10, R6 ;  /* 0x000000060a097221 */ /* 0x000fe20000000100 */
[----:B------:R-:W-:Y:S01]  /*0310*/  FADD R11, -R11, R7 ;  /* 0x000000070b0b7221 */ /* 0x000fe20000000100 */
[----:B----4-:R-:W-:Y:S01]  /*0320*/  FADD R28, -R12, R4 ;  /* 0x000000040c1c7221 */ /* 0x010fe20000000100 */
[----:B------:R-:W-:Y:S01]  /*0330*/  STS [R19], R24 ;  /* 0x0000001813007388 */ /* 0x000fe20000000800 */
[----:B------:R-:W-:Y:S01]  /*0340*/  FADD R13, -R13, R5 ;  /* 0x000000050d0d7221 */ /* 0x000fe20000000100 */
[----:B------:R-:W-:Y:S01]  /*0350*/  FADD R21, -R14, R6 ;  /* 0x000000060e157221 */ /* 0x000fe20000000100 */
[----:B------:R-:W-:Y:S01]  /*0360*/  FADD R15, -R15, R7 ;  /* 0x000000070f0f7221 */ /* 0x000fe20000000100 */
[----:B------:R-:W-:Y:S01]  /*0370*/  STS [R17+0x100], R26 ;  /* 0x0001001a11007388 */ /* 0x000fe20000000800 */
[----:B------:R-:W-:-:S02]  /*0380*/  LOP3.LUT R8, R2, 0x70, RZ, 0xc0, !PT ;  /* 0x0000007002087812 */ /* 0x000fc400078ec0ff */
[----:B------:R-:W-:Y:S01]  /*0390*/  SHF.R.S32.HI R12, RZ, 0x19, R16 ;  /* 0x00000019ff0c7819 */ /* 0x000fe20000011410 */
[----:B------:R1:W-:Y:S02]  /*03a0*/  STS [R20+0x200], R9 ;  /* 0x0002000914007388 */ /* 0x0003e40000000800 */
[----:B------:R-:W-:Y:S01]  /*03b0*/  VIADD R5, R8, UR4 ;  /* 0x0000000408057c36 */ /* 0x000fe20008000000 */
[----:B------:R-:W-:Y:S01]  /*03c0*/  LOP3.LUT R8, R3, 0x1fc, RZ, 0xc0, !PT ;  /* 0x000001fc03087812 */ /* 0x000fe200078ec0ff */
[----:B------:R2:W-:Y:S01]  /*03d0*/  STS [R22+0x300], R11 ;  /* 0x0003000b16007388 */ /* 0x0005e20000000800 */
[----:B------:R-:W-:Y:S02]  /*03e0*/  LOP3.LUT R3, R18, 0x3c, R3, 0xf8, !PT ;  /* 0x0000003c12037812 */ /* 0x000fe400078ef803 */
[----:B------:R-:W-:Y:S01]  /*03f0*/  SGXT R12, R12, 0x1 ;  /* 0x000000010c0c781a */ /* 0x000fe20000000200 */
[----:B------:R-:W-:Y:S01]  /*0400*/  STS [R19+0x80], R28 ;  /* 0x0000801c13007388 */ /* 0x000fe20000000800 */
[----:B------:R-:W-:Y:S01]  /*0410*/  IMAD R5, R8, 0x4, R5 ;  /* 0x0000000408057824 */ /* 0x000fe200078e0205 */
[----:B-1----:R-:W-:-:S02]  /*0420*/  SHF.R.U32.HI R9, RZ, 0x4, R2 ;  /* 0x00000004ff097819 */ /* 0x002fc40000011602 */
[----:B------:R1:W-:Y:S01]  /*0430*/  STS [R17+0x180], R13 ;  /* 0x0001800d11007388 */ /* 0x0003e20000000800 */
[----:B------:R-:W-:Y:S01]  /*0440*/  LEA.HI R12, R12, R3, RZ, 0x9 ;  /* 0x000000030c0c7211 */ /* 0x000fe200078f48ff */
[----:B--2---:R-:W2:Y:S01]  /*0450*/  LDC.64 R10, c[0x0][0x220] ;  /* 0x00008800ff0a7b82 */ /* 0x004ea20000000a00 */
[----:B------:R-:W-:Y:S01]  /*0460*/  SGXT.U32 R9, R9, 0x3 ;  /* 0x000000030909781a */ /* 0x000fe20000000000 */
[----:B------:R-:W-:Y:S02]  /*0470*/  STS [R20+0x280], R21 ;  /* 0x0002801514007388 */ /* 0x000fe40000000800 */
[----:B------:R-:W-:Y:S01]  /*0480*/  IMAD.SHL.U32 R2, R12, 0x10, RZ ;  /* 0x000000100c027824 */ /* 0x000fe200078e00ff */
[----:B------:R-:W-:Y:S01]  /*0490*/  LOP3.LUT R9, R0, R9, RZ, 0xfc, !PT ;  /* 0x0000000900097212 */ /* 0x000fe200078efcff */
[----:B------:R-:W-:Y:S01]  /*04a0*/  STS [R22+0x380], R15 ;  /* 0x0003800f16007388 */ /* 0x000fe20000000800 */
[----:B------:R-:W-:Y:S02]  /*04b0*/  LOP3.LUT R12, R12, 0xfffffe00, RZ, 0xc0, !PT ;  /* 0xfffffe000c0c7812 */ /* 0x000fe400078ec0ff */
[----:B------:R-:W-:Y:S01]  /*04c0*/  LOP3.LUT R2, R2, 0xffffe000, RZ, 0xc0, !PT ;  /* 0xffffe00002027812 */ /* 0x000fe200078ec0ff */
[----:B------:R-:W-:Y:S01]  /*04d0*/  BAR.SYNC.DEFER_BLOCKING 0x0 ;  /* 0x0000000000007b1d */ /* 0x000fe20000010000 */
[----:B------:R-:W-:-:S02]  /*04e0*/  LOP3.LUT R0, R9, 0x8, RZ, 0xfc, !PT ;  /* 0x0000000809007812 */ /* 0x000fc400078efcff */
[----:B-1----:R-:W-:Y:S02]  /*04f0*/  LOP3.LUT R13, R8, 0x200, RZ, 0xfc, !PT ;  /* 0x00000200080d7812 */ /* 0x002fe400078efcff */
[----:B------:R-:W-:Y:S02]  /*0500*/  IADD3 R12, R2, R3, -R12 ;  /* 0x00000003020c7210 */ /* 0x000fe40007ffe80c */
[C---:B------:R-:W-:Y:S02]  /*0510*/  ISETP.GE.AND P1, PT, R9.reuse, 0x10, PT ;  /* 0x000000100900780c */ /* 0x040fe40003f26270 */
[----:B------:R-:W-:Y:S01]  /*0520*/  ISETP.GE.AND P0, PT, R0, 0x10, PT ;  /* 0x000000100000780c */ /* 0x000fe20003f06270 */
[----:B------:R-:W-:Y:S01]  /*0530*/  IMAD R3, R9, 0x200, R12 ;  /* 0x0000020009037824 */ /* 0x000fe200078e020c */
[----:B------:R-:W-:-:S03]  /*0540*/  SHF.R.U32.HI R13, RZ, 0x2, R13 ;  /* 0x00000002ff0d7819 */ /* 0x000fc6000001160d */
[----:B--2---:R-:W-:Y:S01]  /*0550*/  IMAD.WIDE R2, R3, 0x4, R10 ;  /* 0x0000000403027825 */ /* 0x004fe200078e020a */
[----:B------:R-:W-:-:S05]  /*0560*/  LOP3.LUT R13, R13, 0xf0, RZ, 0xc0, !PT ;  /* 0x000000f00d0d7812 */ /* 0x000fca00078ec0ff */
[----:B------:R-:W-:Y:S01]  /*0570*/  VIADD R13, R13, UR4 ;  /* 0x000000040d0d7c36 */ /* 0x000fe20008000000 */
[----:B------:R-:W1:Y:S03]  /*0580*/  LDS.128 R4, [R5] ;  /* 0x0000000005047984 */ /* 0x000e660000000c00 */
[----:B------:R-:W-:Y:S01]  /*0590*/  IMAD R13, R8, 0x4, R13 ;  /* 0x00000004080d7824 */ /* 0x000fe200078e020d */
[----:B-1----:R1:W-:Y:S01]  /*05a0*/  @!P1 STG.E.128 desc[UR6][R2.64], R4 ;  /* 0x0000000402009986 */ /* 0x0023e2000c101d06 */
[----:B------:R-:W-:Y:S05]  /*05b0*/  @P0 EXIT ;  /* 0x000000000000094d */ /* 0x000fea0003800000 */
[----:B-1----:R-:W0:Y:S01]  /*05c0*/  LDS.128 R4, [R13+0x800] ;  /* 0x000800000d047984 */ /* 0x002e220000000c00 */
[----:B------:R-:W-:-:S04]  /*05d0*/  IMAD R3, R0, 0x200, R12 ;  /* 0x0000020000037824 */ /* 0x000fc800078e020c */
[----:B------:R-:W-:-:S05]  /*05e0*/  IMAD.WIDE R10, R3, 0x4, R10 ;  /* 0x00000004030a7825 */ /* 0x000fca00078e020a */
[----:B0-----:R-:W-:Y:S01]  /*05f0*/  STG.E.128 desc[UR6][R10.64], R4 ;  /* 0x000000040a007986 */ /* 0x001fe2000c101d06 */
[----:B------:R-:W-:Y:S05]  /*0600*/  EXIT ;  /* 0x000000000000794d */ /* 0x000fea0003800000 */
.L_x_0:
[----:B------:R-:W-:-:S00]  /*0610*/  BRA `(.L_x_0) ;  /* 0xfffffffc00fc7947 */ /* 0x000fc0000383ffff */
[----:B------:R-:W-:-:S00]  /*0620*/  NOP ;  /* 0x0000000000007918 */ /* 0x000fc00000000000 */
        /* <DEDUP_REMOVED lines=13> */
.L_x_1:


//--------------------- .nv.shared.triton_poi_fused_sub_0 --------------------------
	.section	.nv.shared.triton_poi_fused_sub_0,"aw",@nobits
	.sectionflags	@""
	.align	16
	.zero		1024


//--------------------- .nv.constant0.triton_poi_fused_sub_0 --------------------------
	.section	.nv.constant0.triton_poi_fused_sub_0,"a",@progbits
	.sectionflags	@""
	.align	4
.nv.constant0.triton_poi_fused_sub_0:
	.zero		560
